//
// Generated by NVIDIA NVVM Compiler
//
// Compiler Build ID: CL-36424714
// Cuda compilation tools, release 13.0, V13.0.88
// Based on NVVM 20.0.0
//

.version 9.0
.target sm_100
.address_size 64

	// .globl	_Z8addArrayPfS_S_i

.visible .entry _Z8addArrayPfS_S_i(
	.param .u64 .ptr .align 1 _Z8addArrayPfS_S_i_param_0,
	.param .u64 .ptr .align 1 _Z8addArrayPfS_S_i_param_1,
	.param .u64 .ptr .align 1 _Z8addArrayPfS_S_i_param_2,
	.param .u32 _Z8addArrayPfS_S_i_param_3
)
{
	.reg .pred 	%p<2>;
	.reg .b32 	%r<6>;
	.reg .b32 	%f<4>;
	.reg .b64 	%rd<11>;

	ld.param.u64 	%rd1, [_Z8addArrayPfS_S_i_param_0];
	ld.param.u64 	%rd2, [_Z8addArrayPfS_S_i_param_1];
	ld.param.u64 	%rd3, [_Z8addArrayPfS_S_i_param_2];
	ld.param.u32 	%r2, [_Z8addArrayPfS_S_i_param_3];
	mov.u32 	%r3, %tid.x;
	mov.u32 	%r4, %ntid.x;
	mov.u32 	%r5, %ctaid.x;
	mad.lo.s32 	%r1, %r4, %r5, %r3;
	setp.ge.s32 	%p1, %r1, %r2;
	@%p1 bra 	$L__BB0_2;
	cvta.to.global.u64 	%rd4, %rd1;
	cvta.to.global.u64 	%rd5, %rd2;
	cvta.to.global.u64 	%rd6, %rd3;
	mul.wide.s32 	%rd7, %r1, 4;
	add.s64 	%rd8, %rd4, %rd7;
	ld.global.f32 	%f1, [%rd8];
	add.s64 	%rd9, %rd5, %rd7;
	ld.global.f32 	%f2, [%rd9];
	add.f32 	%f3, %f1, %f2;
	add.s64 	%rd10, %rd6, %rd7;
	st.global.f32 	[%rd10], %f3;
$L__BB0_2:
	ret;

}


// ===== COMPILED SASS (sm_100) =====

	.target	sm_100

	.elftype	@"ET_EXEC"


//--------------------- .note.nv.tkinfo           --------------------------
	.section	.note.nv.tkinfo,"",@"SHT_NOTE"
	.sectionflags	@"SHF_NOTE_NV_TKINFO"
	.tkinfo
        /*0018*/ 	.word	0x00000002
        /*0030*/ 	.string	""
        /*0030*/ 	.string	"ptxas"
        /*0030*/ 	.string	"Cuda compilation tools, release 13.0, V13.0.88"
        /*0030*/ 	.string	"Build cuda_13.0.r13.0/compiler.36424714_0"
        /*0030*/ 	.string	"-arch sm_100 -m 64 "



//--------------------- .note.nv.cuinfo           --------------------------
	.section	.note.nv.cuinfo,"",@"SHT_NOTE"
	.sectionflags	@"SHF_NOTE_NV_CUINFO"
        /*0018*/ 	.short	0x0002
        /*001a*/ 	.short	0x0064
        /*001c*/ 	.short	0x0082
	.zero		2


//--------------------- .nv.info                  --------------------------
	.section	.nv.info,"",@"SHT_CUDA_INFO"
	.align	4


	//----- nvinfo : EIATTR_REGCOUNT
	.align		4
        /*0000*/ 	.byte	0x04, 0x2f
        /*0002*/ 	.short	(.L_1 - .L_0)
	.align		4
.L_0:
        /*0004*/ 	.word	index@(_Z8addArrayPfS_S_i)
        /*0008*/ 	.word	0x0000000c


	//----- nvinfo : EIATTR_FRAME_SIZE
	.align		4
.L_1:
        /*000c*/ 	.byte	0x04, 0x11
        /*000e*/ 	.short	(.L_3 - .L_2)
	.align		4
.L_2:
        /*0010*/ 	.word	index@(_Z8addArrayPfS_S_i)
        /*0014*/ 	.word	0x00000000


	//----- nvinfo : EIATTR_MIN_STACK_SIZE
	.align		4
.L_3:
        /*0018*/ 	.byte	0x04, 0x12
        /*001a*/ 	.short	(.L_5 - .L_4)
	.align		4
.L_4:
        /*001c*/ 	.word	index@(_Z8addArrayPfS_S_i)
        /*0020*/ 	.word	0x00000000
.L_5:


//--------------------- .nv.compat                --------------------------
	.section	.nv.compat,"",@"SHT_CUDA_COMPAT_INFO"
	.align	4
        /*0000*/ 	.byte	0x02, 0x09, 0x00, 0x00, 0x02, 0x02, 0x01, 0x00, 0x02, 0x05, 0x05, 0x00, 0x03, 0x07, 0x01, 0x01
        /*0010*/ 	.byte	0x02, 0x03, 0x00, 0x00, 0x02, 0x06, 0x01, 0x00, 0x04, 0x0b, 0x08, 0x00, 0x09, 0x00, 0x00, 0x00
        /*0020*/ 	.byte	0x00, 0x00, 0x00, 0x00


//--------------------- .nv.info._Z8addArrayPfS_S_i --------------------------
	.section	.nv.info._Z8addArrayPfS_S_i,"",@"SHT_CUDA_INFO"
	.sectionflags	@""
	.align	4


	//----- nvinfo : EIATTR_CUDA_API_VERSION
	.align		4
        /*0000*/ 	.byte	0x04, 0x37
        /*0002*/ 	.short	(.L_7 - .L_6)
.L_6:
        /*0004*/ 	.word	0x00000082


	//----- nvinfo : EIATTR_KPARAM_INFO
	.align		4
.L_7:
        /*0008*/ 	.byte	0x04, 0x17
        /*000a*/ 	.short	(.L_9 - .L_8)
.L_8:
        /*000c*/ 	.word	0x00000000
        /*0010*/ 	.short	0x0003
        /*0012*/ 	.short	0x0018
        /*0014*/ 	.byte	0x00, 0xf0, 0x11, 0x00


	//----- nvinfo : EIATTR_KPARAM_INFO
	.align		4
.L_9:
        /*0018*/ 	.byte	0x04, 0x17
        /*001a*/ 	.short	(.L_11 - .L_10)
.L_10:
        /*001c*/ 	.word	0x00000000
        /*0020*/ 	.short	0x0002
        /*0022*/ 	.short	0x0010
        /*0024*/ 	.byte	0x00, 0xf5, 0x21, 0x00


	//----- nvinfo : EIATTR_KPARAM_INFO
	.align		4
.L_11:
        /*0028*/ 	.byte	0x04, 0x17
        /*002a*/ 	.short	(.L_13 - .L_12)
.L_12:
        /*002c*/ 	.word	0x00000000
        /*0030*/ 	.short	0x0001
        /*0032*/ 	.short	0x0008
        /*0034*/ 	.byte	0x00, 0xf5, 0x21, 0x00


	//----- nvinfo : EIATTR_KPARAM_INFO
	.align		4
.L_13:
        /*0038*/ 	.byte	0x04, 0x17
        /*003a*/ 	.short	(.L_15 - .L_14)
.L_14:
        /*003c*/ 	.word	0x00000000
        /*0040*/ 	.short	0x0000
        /*0042*/ 	.short	0x0000
        /*0044*/ 	.byte	0x00, 0xf5, 0x21, 0x00


	//----- nvinfo : EIATTR_SPARSE_MMA_MASK
	.align		4
.L_15:
        /*0048*/ 	.byte	0x03, 0x50
        /*004a*/ 	.short	0x0000


	//----- nvinfo : EIATTR_MAXREG_COUNT
	.align		4
        /*004c*/ 	.byte	0x03, 0x1b
        /*004e*/ 	.short	0x00ff


	//----- nvinfo : EIATTR_MERCURY_ISA_VERSION
	.align		4
        /*0050*/ 	.byte	0x03, 0x5f
        /*0052*/ 	.short	0x0101


	//----- nvinfo : EIATTR_VRC_CTA_INIT_COUNT
	.align		4
        /*0054*/ 	.byte	0x02, 0x4a
	.zero		1
	.zero		1


	//----- nvinfo : EIATTR_EXIT_INSTR_OFFSETS
	.align		4
        /*0058*/ 	.byte	0x04, 0x1c
        /*005a*/ 	.short	(.L_17 - .L_16)


	//   ....[0]....
.L_16:
        /*005c*/ 	.word	0x00000070


	//   ....[1]....
        /*0060*/ 	.word	0x00000130


	//----- nvinfo : EIATTR_CBANK_PARAM_SIZE
	.align		4
.L_17:
        /*0064*/ 	.byte	0x03, 0x19
        /*0066*/ 	.short	0x001c


	//----- nvinfo : EIATTR_PARAM_CBANK
	.align		4
        /*0068*/ 	.byte	0x04, 0x0a
        /*006a*/ 	.short	(.L_19 - .L_18)
	.align		4
.L_18:
        /*006c*/ 	.word	index@(.nv.constant0._Z8addArrayPfS_S_i)
        /*0070*/ 	.short	0x0380
        /*0072*/ 	.short	0x001c


	//----- nvinfo : EIATTR_SW_WAR
	.align		4
.L_19:
        /*0074*/ 	.byte	0x04, 0x36
        /*0076*/ 	.short	(.L_21 - .L_20)
.L_20:
        /*0078*/ 	.word	0x00000008
.L_21:


//--------------------- .nv.callgraph             --------------------------
	.section	.nv.callgraph,"",@"SHT_CUDA_CALLGRAPH"
	.align	4
	.sectionentsize	8
	.align		4
        /*0000*/ 	.word	0x00000000
	.align		4
        /*0004*/ 	.word	0xffffffff
	.align		4
        /*0008*/ 	.word	0x00000000
	.align		4
        /*000c*/ 	.word	0xfffffffe
	.align		4
        /*0010*/ 	.word	0x00000000
	.align		4
        /*0014*/ 	.word	0xfffffffd
	.align		4
        /*0018*/ 	.word	0x00000000
	.align		4
        /*001c*/ 	.word	0xfffffffc


//--------------------- .text._Z8addArrayPfS_S_i  --------------------------
	.section	.text._Z8addArrayPfS_S_i,"ax",@progbits
	.align	128
        .global         _Z8addArrayPfS_S_i
        .type           _Z8addArrayPfS_S_i,@function
        .size           _Z8addArrayPfS_S_i,(.L_x_1 - _Z8addArrayPfS_S_i)
        .other          _Z8addArrayPfS_S_i,@"STO_CUDA_ENTRY STV_DEFAULT"
_Z8addArrayPfS_S_i:
.text._Z8addArrayPfS_S_i:
[----:B------:R-:W-:Y:S01]  /*0000*/  LDC R1, c[0x0][0x37c] ;  /* 0x0000df00ff017b82 */ /* 0x000fe20000000800 */
[----:B------:R-:W0:Y:S01]  /*0010*/  S2R R9, SR_TID.X ;  /* 0x0000000000097919 */ /* 0x000e220000002100 */
[----:B------:R-:W0:Y:S01]  /*0020*/  LDCU UR4, c[0x0][0x360] ;  /* 0x00006c00ff0477ac */ /* 0x000e220008000800 */
[----:B------:R-:W0:Y:S01]  /*0030*/  S2R R0, SR_CTAID.X ;  /* 0x0000000000007919 */ /* 0x000e220000002500 */
[----:B------:R-:W1:Y:S01]  /*0040*/  LDCU UR5, c[0x0][0x398] ;  /* 0x00007300ff0577ac */ /* 0x000e620008000800 */
[----:B0-----:R-:W-:-:S05]  /*0050*/  IMAD R9, R0, UR4, R9 ;  /* 0x0000000400097c24 */ /* 0x001fca000f8e0209 */
[----:B-1----:R-:W-:-:S13]  /*0060*/  ISETP.GE.AND P0, PT, R9, UR5, PT ;  /* 0x0000000509007c0c */ /* 0x002fda000bf06270 */
[----:B------:R-:W-:Y:S05]  /*0070*/  @P0 EXIT ;  /* 0x000000000000094d */ /* 0x000fea0003800000 */
[----:B------:R-:W0:Y:S01]  /*0080*/  LDC.64 R2, c[0x0][0x380] ;  /* 0x0000e000ff027b82 */ /* 0x000e220000000a00 */
[----:B------:R-:W1:Y:S07]  /*0090*/  LDCU.64 UR4, c[0x0][0x358] ;  /* 0x00006b00ff0477ac */ /* 0x000e6e0008000a00 */
[----:B------:R-:W2:Y:S08]  /*00a0*/  LDC.64 R4, c[0x0][0x388] ;  /* 0x0000e200ff047b82 */ /* 0x000eb00000000a00 */
[----:B------:R-:W3:Y:S01]  /*00b0*/  LDC.64 R6, c[0x0][0x390] ;  /* 0x0000e400ff067b82 */ /* 0x000ee20000000a00 */
[----:B0-----:R-:W-:-:S06]  /*00c0*/  IMAD.WIDE R2, R9, 0x4, R2 ;  /* 0x0000000409027825 */ /* 0x001fcc00078e0202 */
[----:B-1----:R-:W4:Y:S01]  /*00d0*/  LDG.E R2, desc[UR4][R2.64] ;  /* 0x0000000402027981 */ /* 0x002f22000c1e1900 */
[----:B--2---:R-:W-:-:S06]  /*00e0*/  IMAD.WIDE R4, R9, 0x4, R4 ;  /* 0x0000000409047825 */ /* 0x004fcc00078e0204 */
[----:B------:R-:W4:Y:S01]  /*00f0*/  LDG.E R5, desc[UR4][R4.64] ;  /* 0x0000000404057981 */ /* 0x000f22000c1e1900 */
[----:B---3--:R-:W-:-:S04]  /*0100*/  IMAD.WIDE R6, R9, 0x4, R6 ;  /* 0x0000000409067825 */ /* 0x008fc800078e0206 */
[----:B----4-:R-:W-:-:S05]  /*0110*/  FADD R9, R2, R5 ;  /* 0x0000000502097221 */ /* 0x010fca0000000000 */
[----:B------:R-:W-:Y:S01]  /*0120*/  STG.E desc[UR4][R6.64], R9 ;  /* 0x0000000906007986 */ /* 0x000fe2000c101904 */
[----:B------:R-:W-:Y:S05]  /*0130*/  EXIT ;  /* 0x000000000000794d */ /* 0x000fea0003800000 */
.L_x_0:
[----:B------:R-:W-:-:S00]  /*0140*/  BRA `(.L_x_0) ;  /* 0xfffffffc00fc7947 */ /* 0x000fc0000383ffff */
[----:B------:R-:W-:-:S00]  /*0150*/  NOP ;  /* 0x0000000000007918 */ /* 0x000fc00000000000 */
        /* <DEDUP_REMOVED lines=10> */
.L_x_1:


//--------------------- .nv.shared.reserved.0     --------------------------
	.section	.nv.shared.reserved.0,"aw",@nobits
	.weak		__nv_reservedSMEM_offset_0_alias
	.size		__nv_reservedSMEM_offset_0_alias, 0, 64
	.other		__nv_reservedSMEM_offset_0_alias,@"STO_CUDA_RESERVED_SHARED STV_DEFAULT"
__nv_reservedSMEM_offset_0_alias:
	.zero		0
	.zero		64


//--------------------- .nv.constant0._Z8addArrayPfS_S_i --------------------------
	.section	.nv.constant0._Z8addArrayPfS_S_i,"a",@progbits
	.sectionflags	@""
	.align	4
.nv.constant0._Z8addArrayPfS_S_i:
	.zero		924


//--------------------- SYMBOLS --------------------------

	.type		.nv.reservedSmem.offset0,@object
	.size		.nv.reservedSmem.offset0,0x4
